//
// Generated by NVIDIA NVVM Compiler
//
// Compiler Build ID: CL-36424714
// Cuda compilation tools, release 13.0, V13.0.88
// Based on NVVM 20.0.0
//

.version 9.0
.target sm_100
.address_size 64

	// .globl	_Z17merge_pass_kernelPKiPiii

.visible .entry _Z17merge_pass_kernelPKiPiii(
	.param .u64 .ptr .align 1 _Z17merge_pass_kernelPKiPiii_param_0,
	.param .u64 .ptr .align 1 _Z17merge_pass_kernelPKiPiii_param_1,
	.param .u32 _Z17merge_pass_kernelPKiPiii_param_2,
	.param .u32 _Z17merge_pass_kernelPKiPiii_param_3
)
{
	.reg .pred 	%p<15>;
	.reg .b32 	%r<68>;
	.reg .b64 	%rd<18>;

	ld.param.u64 	%rd5, [_Z17merge_pass_kernelPKiPiii_param_0];
	ld.param.u64 	%rd6, [_Z17merge_pass_kernelPKiPiii_param_1];
	ld.param.u32 	%r33, [_Z17merge_pass_kernelPKiPiii_param_2];
	ld.param.u32 	%r34, [_Z17merge_pass_kernelPKiPiii_param_3];
	cvta.to.global.u64 	%rd1, %rd6;
	cvta.to.global.u64 	%rd2, %rd5;
	mov.u32 	%r35, %ctaid.x;
	mov.u32 	%r36, %ntid.x;
	mov.u32 	%r37, %tid.x;
	mad.lo.s32 	%r1, %r35, %r36, %r37;
	setp.ge.s32 	%p1, %r1, %r33;
	@%p1 bra 	$L__BB0_22;
	shl.b32 	%r38, %r34, 1;
	rem.s32 	%r2, %r1, %r38;
	sub.s32 	%r3, %r1, %r2;
	add.s32 	%r39, %r3, %r34;
	setp.lt.s32 	%p2, %r39, 0;
	min.s32 	%r40, %r39, %r33;
	selp.b32 	%r4, 0, %r40, %p2;
	add.s32 	%r41, %r39, %r34;
	setp.lt.s32 	%p3, %r41, 0;
	min.s32 	%r42, %r41, %r33;
	selp.b32 	%r5, 0, %r42, %p3;
	setp.gt.s32 	%p4, %r5, %r4;
	@%p4 bra 	$L__BB0_3;
	mul.wide.s32 	%rd7, %r1, 4;
	add.s64 	%rd8, %rd2, %rd7;
	ld.global.u32 	%r43, [%rd8];
	add.s64 	%rd9, %rd1, %rd7;
	st.global.u32 	[%rd9], %r43;
	bra.uni 	$L__BB0_22;
$L__BB0_3:
	sub.s32 	%r6, %r4, %r3;
	sub.s32 	%r7, %r5, %r4;
	sub.s32 	%r44, %r2, %r7;
	max.s32 	%r65, %r44, 0;
	min.s32 	%r57, %r2, %r6;
	setp.ge.s32 	%p5, %r65, %r57;
	@%p5 bra 	$L__BB0_17;
	add.s32 	%r10, %r3, -1;
	add.s32 	%r11, %r4, -1;
$L__BB0_5:
	add.s32 	%r46, %r57, %r65;
	shr.u32 	%r64, %r46, 1;
	sub.s32 	%r15, %r2, %r64;
	setp.lt.s32 	%p6, %r46, 2;
	add.s32 	%r47, %r10, %r64;
	mul.wide.s32 	%rd10, %r47, 4;
	add.s64 	%rd3, %rd2, %rd10;
	mov.b32 	%r59, -2147483648;
	@%p6 bra 	$L__BB0_7;
	ld.global.u32 	%r59, [%rd3];
$L__BB0_7:
	setp.ge.s32 	%p7, %r64, %r6;
	mov.b32 	%r60, 2147483647;
	@%p7 bra 	$L__BB0_9;
	ld.global.u32 	%r60, [%rd3+4];
$L__BB0_9:
	setp.lt.s32 	%p8, %r15, 1;
	add.s32 	%r50, %r11, %r15;
	mul.wide.s32 	%rd11, %r50, 4;
	add.s64 	%rd4, %rd2, %rd11;
	mov.b32 	%r61, -2147483648;
	@%p8 bra 	$L__BB0_11;
	ld.global.u32 	%r61, [%rd4];
$L__BB0_11:
	setp.ge.s32 	%p9, %r15, %r7;
	mov.b32 	%r62, 2147483647;
	@%p9 bra 	$L__BB0_13;
	ld.global.u32 	%r62, [%rd4+4];
$L__BB0_13:
	setp.gt.s32 	%p10, %r59, %r62;
	@%p10 bra 	$L__BB0_16;
	setp.lt.s32 	%p11, %r61, %r60;
	mov.u32 	%r65, %r64;
	@%p11 bra 	$L__BB0_17;
	add.s32 	%r65, %r64, 1;
	mov.u32 	%r64, %r57;
$L__BB0_16:
	setp.lt.s32 	%p12, %r65, %r64;
	mov.u32 	%r57, %r64;
	@%p12 bra 	$L__BB0_5;
$L__BB0_17:
	sub.s32 	%r28, %r2, %r65;
	setp.ge.s32 	%p13, %r65, %r6;
	mov.b32 	%r66, 2147483647;
	@%p13 bra 	$L__BB0_19;
	add.s32 	%r53, %r65, %r3;
	mul.wide.s32 	%rd12, %r53, 4;
	add.s64 	%rd13, %rd2, %rd12;
	ld.global.u32 	%r66, [%rd13];
$L__BB0_19:
	setp.ge.s32 	%p14, %r28, %r7;
	mov.b32 	%r67, 2147483647;
	@%p14 bra 	$L__BB0_21;
	add.s32 	%r55, %r28, %r4;
	mul.wide.s32 	%rd14, %r55, 4;
	add.s64 	%rd15, %rd2, %rd14;
	ld.global.u32 	%r67, [%rd15];
$L__BB0_21:
	min.s32 	%r56, %r66, %r67;
	mul.wide.s32 	%rd16, %r1, 4;
	add.s64 	%rd17, %rd1, %rd16;
	st.global.u32 	[%rd17], %r56;
$L__BB0_22:
	ret;

}


// ===== COMPILED SASS (sm_100) =====

	.target	sm_100

	.elftype	@"ET_EXEC"


//--------------------- .note.nv.tkinfo           --------------------------
	.section	.note.nv.tkinfo,"",@"SHT_NOTE"
	.sectionflags	@"SHF_NOTE_NV_TKINFO"
	.tkinfo
        /*0018*/ 	.word	0x00000002
        /*0030*/ 	.string	""
        /*0030*/ 	.string	"ptxas"
        /*0030*/ 	.string	"Cuda compilation tools, release 13.0, V13.0.88"
        /*0030*/ 	.string	"Build cuda_13.0.r13.0/compiler.36424714_0"
        /*0030*/ 	.string	"-arch sm_100 -m 64 "



//--------------------- .note.nv.cuinfo           --------------------------
	.section	.note.nv.cuinfo,"",@"SHT_NOTE"
	.sectionflags	@"SHF_NOTE_NV_CUINFO"
        /*0018*/ 	.short	0x0002
        /*001a*/ 	.short	0x0064
        /*001c*/ 	.short	0x0082
	.zero		2


//--------------------- .nv.info                  --------------------------
	.section	.nv.info,"",@"SHT_CUDA_INFO"
	.align	4


	//----- nvinfo : EIATTR_REGCOUNT
	.align		4
        /*0000*/ 	.byte	0x04, 0x2f
        /*0002*/ 	.short	(.L_1 - .L_0)
	.align		4
.L_0:
        /*0004*/ 	.word	index@(_Z17merge_pass_kernelPKiPiii)
        /*0008*/ 	.word	0x00000018


	//----- nvinfo : EIATTR_FRAME_SIZE
	.align		4
.L_1:
        /*000c*/ 	.byte	0x04, 0x11
        /*000e*/ 	.short	(.L_3 - .L_2)
	.align		4
.L_2:
        /*0010*/ 	.word	index@(_Z17merge_pass_kernelPKiPiii)
        /*0014*/ 	.word	0x00000000


	//----- nvinfo : EIATTR_MIN_STACK_SIZE
	.align		4
.L_3:
        /*0018*/ 	.byte	0x04, 0x12
        /*001a*/ 	.short	(.L_5 - .L_4)
	.align		4
.L_4:
        /*001c*/ 	.word	index@(_Z17merge_pass_kernelPKiPiii)
        /*0020*/ 	.word	0x00000000
.L_5:


//--------------------- .nv.compat                --------------------------
	.section	.nv.compat,"",@"SHT_CUDA_COMPAT_INFO"
	.align	4
        /*0000*/ 	.byte	0x02, 0x09, 0x00, 0x00, 0x02, 0x02, 0x01, 0x00, 0x02, 0x05, 0x05, 0x00, 0x03, 0x07, 0x01, 0x01
        /*0010*/ 	.byte	0x02, 0x03, 0x00, 0x00, 0x02, 0x06, 0x01, 0x00, 0x04, 0x0b, 0x08, 0x00, 0x09, 0x00, 0x00, 0x00
        /*0020*/ 	.byte	0x00, 0x00, 0x00, 0x00


//--------------------- .nv.info._Z17merge_pass_kernelPKiPiii --------------------------
	.section	.nv.info._Z17merge_pass_kernelPKiPiii,"",@"SHT_CUDA_INFO"
	.sectionflags	@""
	.align	4


	//----- nvinfo : EIATTR_CUDA_API_VERSION
	.align		4
        /*0000*/ 	.byte	0x04, 0x37
        /*0002*/ 	.short	(.L_7 - .L_6)
.L_6:
        /*0004*/ 	.word	0x00000082


	//----- nvinfo : EIATTR_KPARAM_INFO
	.align		4
.L_7:
        /*0008*/ 	.byte	0x04, 0x17
        /*000a*/ 	.short	(.L_9 - .L_8)
.L_8:
        /*000c*/ 	.word	0x00000000
        /*0010*/ 	.short	0x0003
        /*0012*/ 	.short	0x0014
        /*0014*/ 	.byte	0x00, 0xf0, 0x11, 0x00


	//----- nvinfo : EIATTR_KPARAM_INFO
	.align		4
.L_9:
        /*0018*/ 	.byte	0x04, 0x17
        /*001a*/ 	.short	(.L_11 - .L_10)
.L_10:
        /*001c*/ 	.word	0x00000000
        /*0020*/ 	.short	0x0002
        /*0022*/ 	.short	0x0010
        /*0024*/ 	.byte	0x00, 0xf0, 0x11, 0x00


	//----- nvinfo : EIATTR_KPARAM_INFO
	.align		4
.L_11:
        /*0028*/ 	.byte	0x04, 0x17
        /*002a*/ 	.short	(.L_13 - .L_12)
.L_12:
        /*002c*/ 	.word	0x00000000
        /*0030*/ 	.short	0x0001
        /*0032*/ 	.short	0x0008
        /*0034*/ 	.byte	0x00, 0xf5, 0x21, 0x00


	//----- nvinfo : EIATTR_KPARAM_INFO
	.align		4
.L_13:
        /*0038*/ 	.byte	0x04, 0x17
        /*003a*/ 	.short	(.L_15 - .L_14)
.L_14:
        /*003c*/ 	.word	0x00000000
        /*0040*/ 	.short	0x0000
        /*0042*/ 	.short	0x0000
        /*0044*/ 	.byte	0x00, 0xf5, 0x21, 0x00


	//----- nvinfo : EIATTR_SPARSE_MMA_MASK
	.align		4
.L_15:
        /*0048*/ 	.byte	0x03, 0x50
        /*004a*/ 	.short	0x0000


	//----- nvinfo : EIATTR_MAXREG_COUNT
	.align		4
        /*004c*/ 	.byte	0x03, 0x1b
        /*004e*/ 	.short	0x00ff


	//----- nvinfo : EIATTR_MERCURY_ISA_VERSION
	.align		4
        /*0050*/ 	.byte	0x03, 0x5f
        /*0052*/ 	.short	0x0101


	//----- nvinfo : EIATTR_VRC_CTA_INIT_COUNT
	.align		4
        /*0054*/ 	.byte	0x02, 0x4a
	.zero		1
	.zero		1


	//----- nvinfo : EIATTR_EXIT_INSTR_OFFSETS
	.align		4
        /*0058*/ 	.byte	0x04, 0x1c
        /*005a*/ 	.short	(.L_17 - .L_16)


	//   ....[0]....
.L_16:
        /*005c*/ 	.word	0x00000070


	//   ....[1]....
        /*0060*/ 	.word	0x00000320


	//   ....[2]....
        /*0064*/ 	.word	0x00000700


	//----- nvinfo : EIATTR_CRS_STACK_SIZE
	.align		4
.L_17:
        /*0068*/ 	.byte	0x04, 0x1e
        /*006a*/ 	.short	(.L_19 - .L_18)
.L_18:
        /*006c*/ 	.word	0x00000000


	//----- nvinfo : EIATTR_CBANK_PARAM_SIZE
	.align		4
.L_19:
        /*0070*/ 	.byte	0x03, 0x19
        /*0072*/ 	.short	0x0018


	//----- nvinfo : EIATTR_PARAM_CBANK
	.align		4
        /*0074*/ 	.byte	0x04, 0x0a
        /*0076*/ 	.short	(.L_21 - .L_20)
	.align		4
.L_20:
        /*0078*/ 	.word	index@(.nv.constant0._Z17merge_pass_kernelPKiPiii)
        /*007c*/ 	.short	0x0380
        /*007e*/ 	.short	0x0018


	//----- nvinfo : EIATTR_SW_WAR
	.align		4
.L_21:
        /*0080*/ 	.byte	0x04, 0x36
        /*0082*/ 	.short	(.L_23 - .L_22)
.L_22:
        /*0084*/ 	.word	0x00000008
.L_23:


//--------------------- .nv.callgraph             --------------------------
	.section	.nv.callgraph,"",@"SHT_CUDA_CALLGRAPH"
	.align	4
	.sectionentsize	8
	.align		4
        /*0000*/ 	.word	0x00000000
	.align		4
        /*0004*/ 	.word	0xffffffff
	.align		4
        /*0008*/ 	.word	0x00000000
	.align		4
        /*000c*/ 	.word	0xfffffffe
	.align		4
        /*0010*/ 	.word	0x00000000
	.align		4
        /*0014*/ 	.word	0xfffffffd
	.align		4
        /*0018*/ 	.word	0x00000000
	.align		4
        /*001c*/ 	.word	0xfffffffc


//--------------------- .text._Z17merge_pass_kernelPKiPiii --------------------------
	.section	.text._Z17merge_pass_kernelPKiPiii,"ax",@progbits
	.align	128
        .global         _Z17merge_pass_kernelPKiPiii
        .type           _Z17merge_pass_kernelPKiPiii,@function
        .size           _Z17merge_pass_kernelPKiPiii,(.L_x_7 - _Z17merge_pass_kernelPKiPiii)
        .other          _Z17merge_pass_kernelPKiPiii,@"STO_CUDA_ENTRY STV_DEFAULT"
_Z17merge_pass_kernelPKiPiii:
.text._Z17merge_pass_kernelPKiPiii:
[----:B------:R-:W-:Y:S01]  /*0000*/  LDC R1, c[0x0][0x37c] ;  /* 0x0000df00ff017b82 */ /* 0x000fe20000000800 */
[----:B------:R-:W0:Y:S07]  /*0010*/  S2R R3, SR_TID.X ;  /* 0x0000000000037919 */ /* 0x000e2e0000002100 */
[----:B------:R-:W0:Y:S01]  /*0020*/  S2UR UR4, SR_CTAID.X ;  /* 0x00000000000479c3 */ /* 0x000e220000002500 */
[----:B------:R-:W1:Y:S07]  /*0030*/  LDCU UR5, c[0x0][0x390] ;  /* 0x00007200ff0577ac */ /* 0x000e6e0008000800 */
[----:B------:R-:W0:Y:S02]  /*0040*/  LDC R0, c[0x0][0x360] ;  /* 0x0000d800ff007b82 */ /* 0x000e240000000800 */
[----:B0-----:R-:W-:-:S05]  /*0050*/  IMAD R0, R0, UR4, R3 ;  /* 0x0000000400007c24 */ /* 0x001fca000f8e0203 */
[----:B-1----:R-:W-:-:S13]  /*0060*/  ISETP.GE.AND P0, PT, R0, UR5, PT ;  /* 0x0000000500007c0c */ /* 0x002fda000bf06270 */
[----:B------:R-:W-:Y:S05]  /*0070*/  @P0 EXIT ;  /* 0x000000000000094d */ /* 0x000fea0003800000 */
[----:B------:R-:W0:Y:S01]  /*0080*/  LDC R5, c[0x0][0x394] ;  /* 0x0000e500ff057b82 */ /* 0x000e220000000800 */
[----:B------:R-:W-:Y:S02]  /*0090*/  IABS R8, R0 ;  /* 0x0000000000087213 */ /* 0x000fe40000000000 */
[----:B------:R-:W-:Y:S01]  /*00a0*/  ISETP.GE.AND P2, PT, R0, RZ, PT ;  /* 0x000000ff0000720c */ /* 0x000fe20003f46270 */
[----:B0-----:R-:W-:-:S05]  /*00b0*/  IMAD.SHL.U32 R10, R5, 0x2, RZ ;  /* 0x00000002050a7824 */ /* 0x001fca00078e00ff */
[-C--:B------:R-:W-:Y:S02]  /*00c0*/  IABS R6, R10.reuse ;  /* 0x0000000a00067213 */ /* 0x080fe40000000000 */
[----:B------:R-:W-:Y:S02]  /*00d0*/  IABS R9, R10 ;  /* 0x0000000a00097213 */ /* 0x000fe40000000000 */
[----:B------:R-:W0:Y:S03]  /*00e0*/  I2F.RP R4, R6 ;  /* 0x0000000600047306 */ /* 0x000e260000209400 */
[----:B------:R-:W-:-:S05]  /*00f0*/  IMAD.MOV R11, RZ, RZ, -R9 ;  /* 0x000000ffff0b7224 */ /* 0x000fca00078e0a09 */
[----:B0-----:R-:W0:Y:S02]  /*0100*/  MUFU.RCP R4, R4 ;  /* 0x0000000400047308 */ /* 0x001e240000001000 */
[----:B0-----:R-:W-:-:S06]  /*0110*/  VIADD R2, R4, 0xffffffe ;  /* 0x0ffffffe04027836 */ /* 0x001fcc0000000000 */
[----:B------:R0:W1:Y:S02]  /*0120*/  F2I.FTZ.U32.TRUNC.NTZ R3, R2 ;  /* 0x0000000200037305 */ /* 0x000064000021f000 */
[----:B0-----:R-:W-:Y:S02]  /*0130*/  HFMA2 R2, -RZ, RZ, 0, 0 ;  /* 0x00000000ff027431 */ /* 0x001fe400000001ff */
[----:B-1----:R-:W-:-:S04]  /*0140*/  IMAD.MOV R7, RZ, RZ, -R3 ;  /* 0x000000ffff077224 */ /* 0x002fc800078e0a03 */
[----:B------:R-:W-:-:S04]  /*0150*/  IMAD R7, R7, R6, RZ ;  /* 0x0000000607077224 */ /* 0x000fc800078e02ff */
[----:B------:R-:W-:-:S06]  /*0160*/  IMAD.HI.U32 R3, R3, R7, R2 ;  /* 0x0000000703037227 */ /* 0x000fcc00078e0002 */
[----:B------:R-:W-:-:S04]  /*0170*/  IMAD.HI.U32 R3, R3, R8, RZ ;  /* 0x0000000803037227 */ /* 0x000fc800078e00ff */
[----:B------:R-:W-:-:S05]  /*0180*/  IMAD R11, R3, R11, R8 ;  /* 0x0000000b030b7224 */ /* 0x000fca00078e0208 */
[----:B------:R-:W-:-:S13]  /*0190*/  ISETP.GT.U32.AND P0, PT, R6, R11, PT ;  /* 0x0000000b0600720c */ /* 0x000fda0003f04070 */
[----:B------:R-:W-:Y:S01]  /*01a0*/  @!P0 IMAD.IADD R11, R11, 0x1, -R6 ;  /* 0x000000010b0b8824 */ /* 0x000fe200078e0a06 */
[----:B------:R-:W-:-:S04]  /*01b0*/  ISETP.NE.AND P0, PT, R10, RZ, PT ;  /* 0x000000ff0a00720c */ /* 0x000fc80003f05270 */
[----:B------:R-:W-:-:S13]  /*01c0*/  ISETP.GT.U32.AND P1, PT, R6, R11, PT ;  /* 0x0000000b0600720c */ /* 0x000fda0003f24070 */
[----:B------:R-:W-:-:S05]  /*01d0*/  @!P1 IMAD.IADD R11, R11, 0x1, -R6 ;  /* 0x000000010b0b9824 */ /* 0x000fca00078e0a06 */
[----:B------:R-:W-:Y:S02]  /*01e0*/  @!P2 IADD3 R11, PT, PT, -R11, RZ, RZ ;  /* 0x000000ff0b0ba210 */ /* 0x000fe40007ffe1ff */
[----:B------:R-:W-:-:S05]  /*01f0*/  @!P0 LOP3.LUT R11, RZ, R10, RZ, 0x33, !PT ;  /* 0x0000000aff0b8212 */ /* 0x000fca00078e33ff */
[----:B------:R-:W-:-:S04]  /*0200*/  IMAD.IADD R6, R0, 0x1, -R11 ;  /* 0x0000000100067824 */ /* 0x000fc800078e0a0b */
[----:B------:R-:W-:-:S04]  /*0210*/  IMAD.IADD R2, R6, 0x1, R5 ;  /* 0x0000000106027824 */ /* 0x000fc800078e0205 */
[C---:B------:R-:W-:Y:S01]  /*0220*/  IMAD.IADD R3, R2.reuse, 0x1, R5 ;  /* 0x0000000102037824 */ /* 0x040fe200078e0205 */
[C---:B------:R-:W-:Y:S02]  /*0230*/  ISETP.GE.AND P0, PT, R2.reuse, RZ, PT ;  /* 0x000000ff0200720c */ /* 0x040fe40003f06270 */
[----:B------:R-:W-:Y:S02]  /*0240*/  VIMNMX R7, PT, PT, R2, UR5, PT ;  /* 0x0000000502077c48 */ /* 0x000fe4000bfe0100 */
[C---:B------:R-:W-:Y:S02]  /*0250*/  ISETP.GE.AND P1, PT, R3.reuse, RZ, PT ;  /* 0x000000ff0300720c */ /* 0x040fe40003f26270 */
[----:B------:R-:W-:Y:S01]  /*0260*/  VIMNMX R3, PT, PT, R3, UR5, PT ;  /* 0x0000000503037c48 */ /* 0x000fe2000bfe0100 */
[----:B------:R-:W0:Y:S01]  /*0270*/  LDCU.64 UR4, c[0x0][0x358] ;  /* 0x00006b00ff0477ac */ /* 0x000e220008000a00 */
[----:B------:R-:W-:Y:S02]  /*0280*/  SEL R7, R7, RZ, P0 ;  /* 0x000000ff07077207 */ /* 0x000fe40000000000 */
[----:B------:R-:W-:-:S04]  /*0290*/  SEL R2, R3, RZ, P1 ;  /* 0x000000ff03027207 */ /* 0x000fc80000800000 */
[----:B------:R-:W-:-:S13]  /*02a0*/  ISETP.GT.AND P0, PT, R2, R7, PT ;  /* 0x000000070200720c */ /* 0x000fda0003f04270 */
[----:B0-----:R-:W-:Y:S05]  /*02b0*/  @P0 BRA `(.L_x_0) ;  /* 0x00000000001c0947 */ /* 0x001fea0003800000 */
[----:B------:R-:W0:Y:S08]  /*02c0*/  LDC.64 R2, c[0x0][0x380] ;  /* 0x0000e000ff027b82 */ /* 0x000e300000000a00 */
[----:B------:R-:W1:Y:S01]  /*02d0*/  LDC.64 R4, c[0x0][0x388] ;  /* 0x0000e200ff047b82 */ /* 0x000e620000000a00 */
[----:B0-----:R-:W-:-:S06]  /*02e0*/  IMAD.WIDE R2, R0, 0x4, R2 ;  /* 0x0000000400027825 */ /* 0x001fcc00078e0202 */
[----:B------:R-:W2:Y:S01]  /*02f0*/  LDG.E R3, desc[UR4][R2.64] ;  /* 0x0000000402037981 */ /* 0x000ea2000c1e1900 */
[----:B-1----:R-:W-:-:S05]  /*0300*/  IMAD.WIDE R4, R0, 0x4, R4 ;  /* 0x0000000400047825 */ /* 0x002fca00078e0204 */
[----:B--2---:R-:W-:Y:S01]  /*0310*/  STG.E desc[UR4][R4.64], R3 ;  /* 0x0000000304007986 */ /* 0x004fe2000c101904 */
[----:B------:R-:W-:Y:S05]  /*0320*/  EXIT ;  /* 0x000000000000794d */ /* 0x000fea0003800000 */
.L_x_0:
[C---:B------:R-:W-:Y:S01]  /*0330*/  IMAD.IADD R19, R7.reuse, 0x1, -R6 ;  /* 0x0000000107137824 */ /* 0x040fe200078e0a06 */
[----:B------:R-:W-:Y:S01]  /*0340*/  IADD3 R18, PT, PT, -R7, R2, RZ ;  /* 0x0000000207127210 */ /* 0x000fe20007ffe1ff */
[----:B------:R-:W-:Y:S03]  /*0350*/  BSSY.RECONVERGENT B0, `(.L_x_1) ;  /* 0x0000029000007945 */ /* 0x000fe60003800200 */
[C---:B------:R-:W-:Y:S02]  /*0360*/  VIADDMNMX R10, R11.reuse, -R18, RZ, !PT ;  /* 0x800000120b0a7246 */ /* 0x040fe400078001ff */
[----:B------:R-:W-:-:S04]  /*0370*/  VIMNMX R5, PT, PT, R11, R19, PT ;  /* 0x000000130b057248 */ /* 0x000fc80003fe0100 */
[----:B------:R-:W-:-:S13]  /*0380*/  ISETP.GE.AND P0, PT, R10, R5, PT ;  /* 0x000000050a00720c */ /* 0x000fda0003f06270 */
[----:B------:R-:W-:Y:S05]  /*0390*/  @P0 BRA `(.L_x_2) ;  /* 0x0000000000900947 */ /* 0x000fea0003800000 */
[----:B------:R-:W0:Y:S01]  /*03a0*/  LDC.64 R2, c[0x0][0x380] ;  /* 0x0000e000ff027b82 */ /* 0x000e220000000a00 */
[----:B------:R-:W-:Y:S01]  /*03b0*/  IMAD.MOV.U32 R13, RZ, RZ, R5 ;  /* 0x000000ffff0d7224 */ /* 0x000fe200078e0005 */
[----:B------:R-:W-:Y:S01]  /*03c0*/  IADD3 R20, PT, PT, R7, -0x1, RZ ;  /* 0xffffffff07147810 */ /* 0x000fe20007ffe0ff */
[----:B------:R-:W-:-:S07]  /*03d0*/  VIADD R21, R6, 0xffffffff ;  /* 0xffffffff06157836 */ /* 0x000fce0000000000 */
.L_x_5:
[----:B------:R-:W-:Y:S02]  /*03e0*/  IMAD.IADD R4, R10, 0x1, R13 ;  /* 0x000000010a047824 */ /* 0x000fe400078e020d */
[----:B------:R-:W-:Y:S02]  /*03f0*/  IMAD.MOV.U32 R14, RZ, RZ, -0x80000000 ;  /* 0x80000000ff0e7424 */ /* 0x000fe400078e00ff */
[----:B------:R-:W-:Y:S01]  /*0400*/  IMAD.MOV.U32 R17, RZ, RZ, 0x7fffffff ;  /* 0x7fffffffff117424 */ /* 0x000fe200078e00ff */
[----:B------:R-:W-:Y:S02]  /*0410*/  SHF.R.U32.HI R12, RZ, 0x1, R4 ;  /* 0x00000001ff0c7819 */ /* 0x000fe40000011604 */
[----:B------:R-:W-:Y:S02]  /*0420*/  ISETP.GE.AND P0, PT, R4, 0x2, PT ;  /* 0x000000020400780c */ /* 0x000fe40003f06270 */
[----:B------:R-:W-:Y:S01]  /*0430*/  ISETP.GE.AND P1, PT, R12, R19, PT ;  /* 0x000000130c00720c */ /* 0x000fe20003f26270 */
[----:B-----5:R-:W-:-:S02]  /*0440*/  IMAD.IADD R15, R11, 0x1, -R12 ;  /* 0x000000010b0f7824 */ /* 0x020fc400078e0a0c */
[----:B------:R-:W-:-:S03]  /*0450*/  IMAD.IADD R5, R21, 0x1, R12 ;  /* 0x0000000115057824 */ /* 0x000fc600078e020c */
[----:B------:R-:W-:Y:S01]  /*0460*/  ISETP.GE.AND P3, PT, R15, R18, PT ;  /* 0x000000120f00720c */ /* 0x000fe20003f66270 */
[--C-:B0-----:R-:W-:Y:S01]  /*0470*/  IMAD.WIDE R4, R5, 0x4, R2.reuse ;  /* 0x0000000405047825 */ /* 0x101fe200078e0202 */
[----:B------:R-:W-:Y:S02]  /*0480*/  IADD3 R9, PT, PT, R20, R15, RZ ;  /* 0x0000000f14097210 */ /* 0x000fe40007ffe0ff */
[----:B------:R-:W-:Y:S02]  /*0490*/  ISETP.GE.AND P2, PT, R15, 0x1, PT ;  /* 0x000000010f00780c */ /* 0x000fe40003f46270 */
[----:B------:R-:W2:Y:S01]  /*04a0*/  @P0 LDG.E R14, desc[UR4][R4.64] ;  /* 0x00000004040e0981 */ /* 0x000ea2000c1e1900 */
[----:B------:R-:W-:-:S06]  /*04b0*/  IMAD.WIDE R8, R9, 0x4, R2 ;  /* 0x0000000409087825 */ /* 0x000fcc00078e0202 */
[----:B------:R-:W2:Y:S01]  /*04c0*/  @!P3 LDG.E R17, desc[UR4][R8.64+0x4] ;  /* 0x000004040811b981 */ /* 0x000ea2000c1e1900 */
[----:B------:R-:W-:Y:S01]  /*04d0*/  MOV R15, 0x7fffffff ;  /* 0x7fffffff000f7802 */ /* 0x000fe20000000f00 */
[----:B------:R-:W-:-:S05]  /*04e0*/  IMAD.MOV.U32 R16, RZ, RZ, -0x80000000 ;  /* 0x80000000ff107424 */ /* 0x000fca00078e00ff */
[----:B------:R0:W5:Y:S04]  /*04f0*/  @!P1 LDG.E R15, desc[UR4][R4.64+0x4] ;  /* 0x00000404040f9981 */ /* 0x000168000c1e1900 */
[----:B------:R0:W5:Y:S01]  /*0500*/  @P2 LDG.E R16, desc[UR4][R8.64] ;  /* 0x0000000408102981 */ /* 0x000162000c1e1900 */
[----:B------:R-:W-:Y:S01]  /*0510*/  BSSY.RELIABLE B1, `(.L_x_3) ;  /* 0x0000009000017945 */ /* 0x000fe20003800100 */
[----:B--2---:R-:W-:-:S13]  /*0520*/  ISETP.GT.AND P0, PT, R14, R17, PT ;  /* 0x000000110e00720c */ /* 0x004fda0003f04270 */
[----:B0-----:R-:W-:Y:S05]  /*0530*/  @P0 BRA `(.L_x_4) ;  /* 0x0000000000180947 */ /* 0x001fea0003800000 */
[----:B-----5:R-:W-:Y:S01]  /*0540*/  ISETP.GE.AND P0, PT, R16, R15, PT ;  /* 0x0000000f1000720c */ /* 0x020fe20003f06270 */
[----:B------:R-:W-:-:S12]  /*0550*/  IMAD.MOV.U32 R10, RZ, RZ, R12 ;  /* 0x000000ffff0a7224 */ /* 0x000fd800078e000c */
[----:B------:R-:W-:Y:S05]  /*0560*/  @!P0 BREAK.RELIABLE B1 ;  /* 0x0000000000018942 */ /* 0x000fea0003800100 */
[----:B------:R-:W-:Y:S05]  /*0570*/  @!P0 BRA `(.L_x_2) ;  /* 0x0000000000188947 */ /* 0x000fea0003800000 */
[----:B------:R-:W-:Y:S01]  /*0580*/  IADD3 R10, PT, PT, R12, 0x1, RZ ;  /* 0x000000010c0a7810 */ /* 0x000fe20007ffe0ff */
[----:B------:R-:W-:-:S07]  /*0590*/  IMAD.MOV.U32 R12, RZ, RZ, R13 ;  /* 0x000000ffff0c7224 */ /* 0x000fce00078e000d */
.L_x_4:
[----:B------:R-:W-:Y:S05]  /*05a0*/  BSYNC.RELIABLE B1 ;  /* 0x0000000000017941 */ /* 0x000fea0003800100 */
.L_x_3:
[----:B------:R-:W-:Y:S01]  /*05b0*/  ISETP.GE.AND P0, PT, R10, R12, PT ;  /* 0x0000000c0a00720c */ /* 0x000fe20003f06270 */
[----:B------:R-:W-:-:S12]  /*05c0*/  IMAD.MOV.U32 R13, RZ, RZ, R12 ;  /* 0x000000ffff0d7224 */ /* 0x000fd800078e000c */
[----:B------:R-:W-:Y:S05]  /*05d0*/  @!P0 BRA `(.L_x_5) ;  /* 0xfffffffc00808947 */ /* 0x000fea000383ffff */
.L_x_2:
[----:B------:R-:W-:Y:S05]  /*05e0*/  BSYNC.RECONVERGENT B0 ;  /* 0x0000000000007941 */ /* 0x000fea0003800200 */
.L_x_1:
[----:B------:R-:W-:Y:S02]  /*05f0*/  IADD3 R11, PT, PT, R11, -R10, RZ ;  /* 0x8000000a0b0b7210 */ /* 0x000fe40007ffe0ff */
[----:B------:R-:W-:Y:S02]  /*0600*/  ISETP.GE.AND P0, PT, R10, R19, PT ;  /* 0x000000130a00720c */ /* 0x000fe40003f06270 */
[----:B------:R-:W-:Y:S02]  /*0610*/  ISETP.GE.AND P1, PT, R11, R18, PT ;  /* 0x000000120b00720c */ /* 0x000fe40003f26270 */
[----:B------:R-:W-:-:S09]  /*0620*/  MOV R8, 0x7fffffff ;  /* 0x7fffffff00087802 */ /* 0x000fd20000000f00 */
[----:B------:R-:W0:Y:S01]  /*0630*/  @!P0 LDC.64 R2, c[0x0][0x380] ;  /* 0x0000e000ff028b82 */ /* 0x000e220000000a00 */
[----:B------:R-:W-:Y:S02]  /*0640*/  @!P0 IMAD.IADD R9, R6, 0x1, R10 ;  /* 0x0000000106098824 */ /* 0x000fe400078e020a */
[----:B------:R-:W-:-:S05]  /*0650*/  @!P1 IMAD.IADD R7, R7, 0x1, R11 ;  /* 0x0000000107079824 */ /* 0x000fca00078e020b */
[----:B------:R-:W1:Y:S01]  /*0660*/  @!P1 LDC.64 R4, c[0x0][0x380] ;  /* 0x0000e000ff049b82 */ /* 0x000e620000000a00 */
[----:B0-----:R-:W-:-:S04]  /*0670*/  @!P0 IMAD.WIDE R2, R9, 0x4, R2 ;  /* 0x0000000409028825 */ /* 0x001fc800078e0202 */
[----:B------:R-:W-:Y:S01]  /*0680*/  IMAD.MOV.U32 R9, RZ, RZ, 0x7fffffff ;  /* 0x7fffffffff097424 */ /* 0x000fe200078e00ff */
[----:B------:R-:W2:Y:S01]  /*0690*/  @!P0 LDG.E R8, desc[UR4][R2.64] ;  /* 0x0000000402088981 */ /* 0x000ea2000c1e1900 */
[----:B-1----:R-:W-:Y:S02]  /*06a0*/  @!P1 IMAD.WIDE R4, R7, 0x4, R4 ;  /* 0x0000000407049825 */ /* 0x002fe400078e0204 */
[----:B------:R-:W0:Y:S03]  /*06b0*/  LDC.64 R6, c[0x0][0x388] ;  /* 0x0000e200ff067b82 */ /* 0x000e260000000a00 */
[----:B------:R-:W2:Y:S01]  /*06c0*/  @!P1 LDG.E R9, desc[UR4][R4.64] ;  /* 0x0000000404099981 */ /* 0x000ea2000c1e1900 */
[----:B0-----:R-:W-:Y:S01]  /*06d0*/  IMAD.WIDE R6, R0, 0x4, R6 ;  /* 0x0000000400067825 */ /* 0x001fe200078e0206 */
[----:B--2---:R-:W-:-:S05]  /*06e0*/  VIMNMX R9, PT, PT, R9, R8, PT ;  /* 0x0000000809097248 */ /* 0x004fca0003fe0100 */
[----:B------:R-:W-:Y:S01]  /*06f0*/  STG.E desc[UR4][R6.64], R9 ;  /* 0x0000000906007986 */ /* 0x000fe2000c101904 */
[----:B------:R-:W-:Y:S05]  /*0700*/  EXIT ;  /* 0x000000000000794d */ /* 0x000fea0003800000 */
.L_x_6:
[----:B------:R-:W-:-:S00]  /*0710*/  BRA `(.L_x_6) ;  /* 0xfffffffc00fc7947 */ /* 0x000fc0000383ffff */
[----:B------:R-:W-:-:S00]  /*0720*/  NOP ;  /* 0x0000000000007918 */ /* 0x000fc00000000000 */
        /* <DEDUP_REMOVED lines=13> */
.L_x_7:


//--------------------- .nv.shared.reserved.0     --------------------------
	.section	.nv.shared.reserved.0,"aw",@nobits
	.weak		__nv_reservedSMEM_offset_0_alias
	.size		__nv_reservedSMEM_offset_0_alias, 0, 64
	.other		__nv_reservedSMEM_offset_0_alias,@"STO_CUDA_RESERVED_SHARED STV_DEFAULT"
__nv_reservedSMEM_offset_0_alias:
	.zero		0
	.zero		64


//--------------------- .nv.constant0._Z17merge_pass_kernelPKiPiii --------------------------
	.section	.nv.constant0._Z17merge_pass_kernelPKiPiii,"a",@progbits
	.sectionflags	@""
	.align	4
.nv.constant0._Z17merge_pass_kernelPKiPiii:
	.zero		920


//--------------------- SYMBOLS --------------------------

	.type		.nv.reservedSmem.offset0,@object
	.size		.nv.reservedSmem.offset0,0x4
